//
// Generated by NVIDIA NVVM Compiler
//
// Compiler Build ID: CL-36424714
// Cuda compilation tools, release 13.0, V13.0.88
// Based on NVVM 20.0.0
//

.version 9.0
.target sm_100
.address_size 64

	// .globl	_Z6cpTestPi
.extern .func  (.param .b32 func_retval0) vprintf
(
	.param .b64 vprintf_param_0,
	.param .b64 vprintf_param_1
)
;
.global .align 1 .b8 $str[19] = {65, 116, 32, 105, 100, 58, 32, 37, 100, 44, 32, 86, 97, 108, 58, 32, 37, 100};

.visible .entry _Z6cpTestPi(
	.param .u64 .ptr .align 1 _Z6cpTestPi_param_0
)
{
	.local .align 8 .b8 	__local_depot0[8];
	.reg .b64 	%SP;
	.reg .b64 	%SPL;
	.reg .b32 	%r<5>;
	.reg .b64 	%rd<9>;

	mov.u64 	%SPL, __local_depot0;
	cvta.local.u64 	%SP, %SPL;
	ld.param.u64 	%rd1, [_Z6cpTestPi_param_0];
	cvta.to.global.u64 	%rd2, %rd1;
	add.u64 	%rd3, %SP, 0;
	add.u64 	%rd4, %SPL, 0;
	mov.u32 	%r1, %tid.x;
	mul.wide.u32 	%rd5, %r1, 4;
	add.s64 	%rd6, %rd2, %rd5;
	ld.global.u32 	%r2, [%rd6];
	st.local.v2.u32 	[%rd4], {%r1, %r2};
	mov.u64 	%rd7, $str;
	cvta.global.u64 	%rd8, %rd7;
	{ // callseq 0, 0
	.param .b64 param0;
	st.param.b64 	[param0], %rd8;
	.param .b64 param1;
	st.param.b64 	[param1], %rd3;
	.param .b32 retval0;
	call.uni (retval0), 
	vprintf, 
	(
	param0, 
	param1
	);
	ld.param.b32 	%r3, [retval0];
	} // callseq 0
	ret;

}


// ===== COMPILED SASS (sm_100) =====

	.target	sm_100

	.elftype	@"ET_EXEC"


//--------------------- .note.nv.tkinfo           --------------------------
	.section	.note.nv.tkinfo,"",@"SHT_NOTE"
	.sectionflags	@"SHF_NOTE_NV_TKINFO"
	.tkinfo
        /*0018*/ 	.word	0x00000002
        /*0030*/ 	.string	""
        /*0030*/ 	.string	"ptxas"
        /*0030*/ 	.string	"Cuda compilation tools, release 13.0, V13.0.88"
        /*0030*/ 	.string	"Build cuda_13.0.r13.0/compiler.36424714_0"
        /*0030*/ 	.string	"-arch sm_100 -m 64 "



//--------------------- .note.nv.cuinfo           --------------------------
	.section	.note.nv.cuinfo,"",@"SHT_NOTE"
	.sectionflags	@"SHF_NOTE_NV_CUINFO"
        /*0018*/ 	.short	0x0002
        /*001a*/ 	.short	0x0064
        /*001c*/ 	.short	0x0082
	.zero		2


//--------------------- .nv.info                  --------------------------
	.section	.nv.info,"",@"SHT_CUDA_INFO"
	.align	4


	//----- nvinfo : EIATTR_REGCOUNT
	.align		4
        /*0000*/ 	.byte	0x04, 0x2f
        /*0002*/ 	.short	(.L_2 - .L_1)
	.align		4
.L_1:
        /*0004*/ 	.word	index@(_Z6cpTestPi)
        /*0008*/ 	.word	0x00000018


	//----- nvinfo : EIATTR_FRAME_SIZE
	.align		4
.L_2:
        /*000c*/ 	.byte	0x04, 0x11
        /*000e*/ 	.short	(.L_4 - .L_3)
	.align		4
.L_3:
        /*0010*/ 	.word	index@(_Z6cpTestPi)
        /*0014*/ 	.word	0x00000008


	//----- nvinfo : EIATTR_MIN_STACK_SIZE
	.align		4
.L_4:
        /*0018*/ 	.byte	0x04, 0x12
        /*001a*/ 	.short	(.L_6 - .L_5)
	.align		4
.L_5:
        /*001c*/ 	.word	index@(_Z6cpTestPi)
        /*0020*/ 	.word	0x00000008
.L_6:


//--------------------- .nv.compat                --------------------------
	.section	.nv.compat,"",@"SHT_CUDA_COMPAT_INFO"
	.align	4
        /*0000*/ 	.byte	0x02, 0x09, 0x00, 0x00, 0x02, 0x02, 0x01, 0x00, 0x02, 0x05, 0x05, 0x00, 0x03, 0x07, 0x01, 0x01
        /*0010*/ 	.byte	0x02, 0x03, 0x00, 0x00, 0x02, 0x06, 0x01, 0x00, 0x04, 0x0b, 0x08, 0x00, 0x09, 0x00, 0x00, 0x00
        /*0020*/ 	.byte	0x00, 0x00, 0x00, 0x00


//--------------------- .nv.info._Z6cpTestPi      --------------------------
	.section	.nv.info._Z6cpTestPi,"",@"SHT_CUDA_INFO"
	.sectionflags	@""
	.align	4


	//----- nvinfo : EIATTR_CUDA_API_VERSION
	.align		4
        /*0000*/ 	.byte	0x04, 0x37
        /*0002*/ 	.short	(.L_8 - .L_7)
.L_7:
        /*0004*/ 	.word	0x00000082


	//----- nvinfo : EIATTR_KPARAM_INFO
	.align		4
.L_8:
        /*0008*/ 	.byte	0x04, 0x17
        /*000a*/ 	.short	(.L_10 - .L_9)
.L_9:
        /*000c*/ 	.word	0x00000000
        /*0010*/ 	.short	0x0000
        /*0012*/ 	.short	0x0000
        /*0014*/ 	.byte	0x00, 0xf5, 0x21, 0x00


	//----- nvinfo : EIATTR_SPARSE_MMA_MASK
	.align		4
.L_10:
        /*0018*/ 	.byte	0x03, 0x50
        /*001a*/ 	.short	0x0000


	//----- nvinfo : EIATTR_MAXREG_COUNT
	.align		4
        /*001c*/ 	.byte	0x03, 0x1b
        /*001e*/ 	.short	0x00ff


	//----- nvinfo : EIATTR_EXTERNS
	.align		4
        /*0020*/ 	.byte	0x04, 0x0f
        /*0022*/ 	.short	(.L_12 - .L_11)


	//   ....[0]....
	.align		4
.L_11:
        /*0024*/ 	.word	index@(vprintf)


	//----- nvinfo : EIATTR_MERCURY_ISA_VERSION
	.align		4
.L_12:
        /*0028*/ 	.byte	0x03, 0x5f
        /*002a*/ 	.short	0x0101


	//----- nvinfo : EIATTR_VRC_CTA_INIT_COUNT
	.align		4
        /*002c*/ 	.byte	0x02, 0x4a
	.zero		1
	.zero		1


	//----- nvinfo : EIATTR_SYSCALL_OFFSETS
	.align		4
        /*0030*/ 	.byte	0x04, 0x46
        /*0032*/ 	.short	(.L_14 - .L_13)


	//   ....[0]....
.L_13:
        /*0034*/ 	.word	0x00000120


	//----- nvinfo : EIATTR_EXIT_INSTR_OFFSETS
	.align		4
.L_14:
        /*0038*/ 	.byte	0x04, 0x1c
        /*003a*/ 	.short	(.L_16 - .L_15)


	//   ....[0]....
.L_15:
        /*003c*/ 	.word	0x00000130


	//----- nvinfo : EIATTR_CBANK_PARAM_SIZE
	.align		4
.L_16:
        /*0040*/ 	.byte	0x03, 0x19
        /*0042*/ 	.short	0x0008


	//----- nvinfo : EIATTR_PARAM_CBANK
	.align		4
        /*0044*/ 	.byte	0x04, 0x0a
        /*0046*/ 	.short	(.L_18 - .L_17)
	.align		4
.L_17:
        /*0048*/ 	.word	index@(.nv.constant0._Z6cpTestPi)
        /*004c*/ 	.short	0x0380
        /*004e*/ 	.short	0x0008


	//----- nvinfo : EIATTR_SW_WAR
	.align		4
.L_18:
        /*0050*/ 	.byte	0x04, 0x36
        /*0052*/ 	.short	(.L_20 - .L_19)
.L_19:
        /*0054*/ 	.word	0x00000008
.L_20:


//--------------------- .nv.callgraph             --------------------------
	.section	.nv.callgraph,"",@"SHT_CUDA_CALLGRAPH"
	.align	4
	.sectionentsize	8
	.align		4
        /*0000*/ 	.word	0x00000000
	.align		4
        /*0004*/ 	.word	0xffffffff
	.align		4
        /*0008*/ 	.word	index@(_Z6cpTestPi)
	.align		4
        /*000c*/ 	.word	index@(vprintf)
	.align		4
        /*0010*/ 	.word	0x00000000
	.align		4
        /*0014*/ 	.word	0xfffffffe
	.align		4
        /*0018*/ 	.word	0x00000000
	.align		4
        /*001c*/ 	.word	0xfffffffd
	.align		4
        /*0020*/ 	.word	0x00000000
	.align		4
        /*0024*/ 	.word	0xfffffffc


//--------------------- .nv.constant4             --------------------------
	.section	.nv.constant4,"a",@progbits
	.align	8
	.align		8
.nv.constant4:
        /*0000*/ 	.dword	vprintf
	.align		8
        /*0008*/ 	.dword	$str


//--------------------- .text._Z6cpTestPi         --------------------------
	.section	.text._Z6cpTestPi,"ax",@progbits
	.align	128
        .global         _Z6cpTestPi
        .type           _Z6cpTestPi,@function
        .size           _Z6cpTestPi,(.L_x_2 - _Z6cpTestPi)
        .other          _Z6cpTestPi,@"STO_CUDA_ENTRY STV_DEFAULT"
_Z6cpTestPi:
.text._Z6cpTestPi:
[----:B------:R-:W0:Y:S01]  /*0000*/  LDC R1, c[0x0][0x37c] ;  /* 0x0000df00ff017b82 */ /* 0x000e220000000800 */
[----:B------:R-:W1:Y:S07]  /*0010*/  S2R R10, SR_TID.X ;  /* 0x00000000000a7919 */ /* 0x000e6e0000002100 */
[----:B------:R-:W1:Y:S01]  /*0020*/  LDC.64 R2, c[0x0][0x380] ;  /* 0x0000e000ff027b82 */ /* 0x000e620000000a00 */
[----:B------:R-:W2:Y:S01]  /*0030*/  LDCU.64 UR4, c[0x0][0x358] ;  /* 0x00006b00ff0477ac */ /* 0x000ea20008000a00 */
[----:B0-----:R-:W-:Y:S01]  /*0040*/  VIADD R1, R1, 0xfffffff8 ;  /* 0xfffffff801017836 */ /* 0x001fe20000000000 */
[----:B------:R-:W0:Y:S01]  /*0050*/  LDCU.64 UR6, c[0x4][0x8] ;  /* 0x01000100ff0677ac */ /* 0x000e220008000a00 */
[----:B-1----:R-:W-:-:S05]  /*0060*/  IMAD.WIDE.U32 R2, R10, 0x4, R2 ;  /* 0x000000040a027825 */ /* 0x002fca00078e0002 */
[----:B--2---:R-:W2:Y:S01]  /*0070*/  LDG.E R11, desc[UR4][R2.64] ;  /* 0x00000004020b7981 */ /* 0x004ea2000c1e1900 */
[----:B------:R-:W-:Y:S01]  /*0080*/  MOV R0, 0x0 ;  /* 0x0000000000007802 */ /* 0x000fe20000000f00 */
[----:B------:R-:W1:Y:S01]  /*0090*/  LDCU UR4, c[0x0][0x2f8] ;  /* 0x00005f00ff0477ac */ /* 0x000e620008000800 */
[----:B0-----:R-:W-:Y:S01]  /*00a0*/  IMAD.U32 R4, RZ, RZ, UR6 ;  /* 0x00000006ff047e24 */ /* 0x001fe2000f8e00ff */
[----:B------:R-:W-:Y:S01]  /*00b0*/  MOV R5, UR7 ;  /* 0x0000000700057c02 */ /* 0x000fe20008000f00 */
[----:B------:R0:W3:Y:S01]  /*00c0*/  LDC.64 R8, c[0x4][R0] ;  /* 0x0100000000087b82 */ /* 0x0000e20000000a00 */
[----:B------:R-:W4:Y:S01]  /*00d0*/  LDCU UR5, c[0x0][0x2fc] ;  /* 0x00005f80ff0577ac */ /* 0x000f220008000800 */
[----:B-1----:R-:W-:-:S05]  /*00e0*/  IADD3 R6, P0, PT, R1, UR4, RZ ;  /* 0x0000000401067c10 */ /* 0x002fca000ff1e0ff */
[----:B----4-:R-:W-:Y:S01]  /*00f0*/  IMAD.X R7, RZ, RZ, UR5, P0 ;  /* 0x00000005ff077e24 */ /* 0x010fe200080e06ff */
[----:B--23--:R0:W-:Y:S07]  /*0100*/  STL.64 [R1], R10 ;  /* 0x0000000a01007387 */ /* 0x00c1ee0000100a00 */
[----:B------:R-:W-:-:S07]  /*0110*/  LEPC R20, `(.L_x_0) ;  /* 0x000000001014794e */ /* 0x000fce0000000000 */
[----:B0-----:R-:W-:Y:S05]  /*0120*/  CALL.ABS.NOINC R8 ;  /* 0x0000000008007343 */ /* 0x001fea0003c00000 */
.L_x_0:
[----:B------:R-:W-:Y:S05]  /*0130*/  EXIT ;  /* 0x000000000000794d */ /* 0x000fea0003800000 */
.L_x_1:
[----:B------:R-:W-:-:S00]  /*0140*/  BRA `(.L_x_1) ;  /* 0xfffffffc00fc7947 */ /* 0x000fc0000383ffff */
[----:B------:R-:W-:-:S00]  /*0150*/  NOP ;  /* 0x0000000000007918 */ /* 0x000fc00000000000 */
        /* <DEDUP_REMOVED lines=10> */
.L_x_2:


//--------------------- .nv.global.init           --------------------------
	.section	.nv.global.init,"aw",@progbits
.nv.global.init:
	.type		$str,@object
	.size		$str,(.L_0 - $str)
$str:
        /*0000*/ 	.byte	0x41, 0x74, 0x20, 0x69, 0x64, 0x3a, 0x20, 0x25, 0x64, 0x2c, 0x20, 0x56, 0x61, 0x6c, 0x3a, 0x20
        /*0010*/ 	.byte	0x25, 0x64, 0x00
.L_0:


//--------------------- .nv.shared.reserved.0     --------------------------
	.section	.nv.shared.reserved.0,"aw",@nobits
	.weak		__nv_reservedSMEM_offset_0_alias
	.size		__nv_reservedSMEM_offset_0_alias, 0, 64
	.other		__nv_reservedSMEM_offset_0_alias,@"STO_CUDA_RESERVED_SHARED STV_DEFAULT"
__nv_reservedSMEM_offset_0_alias:
	.zero		0
	.zero		64


//--------------------- .nv.constant0._Z6cpTestPi --------------------------
	.section	.nv.constant0._Z6cpTestPi,"a",@progbits
	.sectionflags	@""
	.align	4
.nv.constant0._Z6cpTestPi:
	.zero		904


//--------------------- SYMBOLS --------------------------

	.type		.nv.reservedSmem.offset0,@object
	.size		.nv.reservedSmem.offset0,0x4
	.type		vprintf,@function
